//
// Generated by NVIDIA NVVM Compiler
//
// Compiler Build ID: CL-36424714
// Cuda compilation tools, release 13.0, V13.0.88
// Based on NVVM 20.0.0
//

.version 9.0
.target sm_100
.address_size 64

	// .globl	_Z3addPiS_S_

.visible .entry _Z3addPiS_S_(
	.param .u64 .ptr .align 1 _Z3addPiS_S__param_0,
	.param .u64 .ptr .align 1 _Z3addPiS_S__param_1,
	.param .u64 .ptr .align 1 _Z3addPiS_S__param_2
)
{
	.reg .b32 	%r<8>;
	.reg .b64 	%rd<11>;

	ld.param.u64 	%rd1, [_Z3addPiS_S__param_0];
	ld.param.u64 	%rd2, [_Z3addPiS_S__param_1];
	ld.param.u64 	%rd3, [_Z3addPiS_S__param_2];
	cvta.to.global.u64 	%rd4, %rd3;
	cvta.to.global.u64 	%rd5, %rd2;
	cvta.to.global.u64 	%rd6, %rd1;
	mov.u32 	%r1, %ctaid.x;
	mov.u32 	%r2, %ntid.x;
	mov.u32 	%r3, %tid.x;
	mad.lo.s32 	%r4, %r1, %r2, %r3;
	mul.wide.s32 	%rd7, %r4, 4;
	add.s64 	%rd8, %rd6, %rd7;
	ld.global.u32 	%r5, [%rd8];
	add.s64 	%rd9, %rd5, %rd7;
	ld.global.u32 	%r6, [%rd9];
	add.s32 	%r7, %r6, %r5;
	add.s64 	%rd10, %rd4, %rd7;
	st.global.u32 	[%rd10], %r7;
	ret;

}
	// .globl	_Z8subtractPiS_S_
.visible .entry _Z8subtractPiS_S_(
	.param .u64 .ptr .align 1 _Z8subtractPiS_S__param_0,
	.param .u64 .ptr .align 1 _Z8subtractPiS_S__param_1,
	.param .u64 .ptr .align 1 _Z8subtractPiS_S__param_2
)
{
	.reg .b32 	%r<8>;
	.reg .b64 	%rd<11>;

	ld.param.u64 	%rd1, [_Z8subtractPiS_S__param_0];
	ld.param.u64 	%rd2, [_Z8subtractPiS_S__param_1];
	ld.param.u64 	%rd3, [_Z8subtractPiS_S__param_2];
	cvta.to.global.u64 	%rd4, %rd3;
	cvta.to.global.u64 	%rd5, %rd1;
	cvta.to.global.u64 	%rd6, %rd2;
	mov.u32 	%r1, %ctaid.x;
	mov.u32 	%r2, %ntid.x;
	mov.u32 	%r3, %tid.x;
	mad.lo.s32 	%r4, %r1, %r2, %r3;
	mul.wide.s32 	%rd7, %r4, 4;
	add.s64 	%rd8, %rd6, %rd7;
	ld.global.u32 	%r5, [%rd8];
	add.s64 	%rd9, %rd5, %rd7;
	ld.global.u32 	%r6, [%rd9];
	sub.s32 	%r7, %r5, %r6;
	add.s64 	%rd10, %rd4, %rd7;
	st.global.u32 	[%rd10], %r7;
	ret;

}
	// .globl	_Z4multPiS_S_
.visible .entry _Z4multPiS_S_(
	.param .u64 .ptr .align 1 _Z4multPiS_S__param_0,
	.param .u64 .ptr .align 1 _Z4multPiS_S__param_1,
	.param .u64 .ptr .align 1 _Z4multPiS_S__param_2
)
{
	.reg .b32 	%r<8>;
	.reg .b64 	%rd<11>;

	ld.param.u64 	%rd1, [_Z4multPiS_S__param_0];
	ld.param.u64 	%rd2, [_Z4multPiS_S__param_1];
	ld.param.u64 	%rd3, [_Z4multPiS_S__param_2];
	cvta.to.global.u64 	%rd4, %rd3;
	cvta.to.global.u64 	%rd5, %rd2;
	cvta.to.global.u64 	%rd6, %rd1;
	mov.u32 	%r1, %ctaid.x;
	mov.u32 	%r2, %ntid.x;
	mov.u32 	%r3, %tid.x;
	mad.lo.s32 	%r4, %r1, %r2, %r3;
	mul.wide.s32 	%rd7, %r4, 4;
	add.s64 	%rd8, %rd6, %rd7;
	ld.global.u32 	%r5, [%rd8];
	add.s64 	%rd9, %rd5, %rd7;
	ld.global.u32 	%r6, [%rd9];
	mul.lo.s32 	%r7, %r6, %r5;
	add.s64 	%rd10, %rd4, %rd7;
	st.global.u32 	[%rd10], %r7;
	ret;

}
	// .globl	_Z3modPiS_S_
.visible .entry _Z3modPiS_S_(
	.param .u64 .ptr .align 1 _Z3modPiS_S__param_0,
	.param .u64 .ptr .align 1 _Z3modPiS_S__param_1,
	.param .u64 .ptr .align 1 _Z3modPiS_S__param_2
)
{
	.reg .b32 	%r<8>;
	.reg .b64 	%rd<11>;

	ld.param.u64 	%rd1, [_Z3modPiS_S__param_0];
	ld.param.u64 	%rd2, [_Z3modPiS_S__param_1];
	ld.param.u64 	%rd3, [_Z3modPiS_S__param_2];
	cvta.to.global.u64 	%rd4, %rd3;
	cvta.to.global.u64 	%rd5, %rd2;
	cvta.to.global.u64 	%rd6, %rd1;
	mov.u32 	%r1, %ctaid.x;
	mov.u32 	%r2, %ntid.x;
	mov.u32 	%r3, %tid.x;
	mad.lo.s32 	%r4, %r1, %r2, %r3;
	mul.wide.s32 	%rd7, %r4, 4;
	add.s64 	%rd8, %rd6, %rd7;
	ld.global.u32 	%r5, [%rd8];
	add.s64 	%rd9, %rd5, %rd7;
	ld.global.u32 	%r6, [%rd9];
	rem.s32 	%r7, %r5, %r6;
	add.s64 	%rd10, %rd4, %rd7;
	st.global.u32 	[%rd10], %r7;
	ret;

}
	// .globl	_Z13caesar_cipherPcS_ii
.visible .entry _Z13caesar_cipherPcS_ii(
	.param .u64 .ptr .align 1 _Z13caesar_cipherPcS_ii_param_0,
	.param .u64 .ptr .align 1 _Z13caesar_cipherPcS_ii_param_1,
	.param .u32 _Z13caesar_cipherPcS_ii_param_2,
	.param .u32 _Z13caesar_cipherPcS_ii_param_3
)
{
	.reg .pred 	%p<11>;
	.reg .b16 	%rs<34>;
	.reg .b32 	%r<7>;
	.reg .b64 	%rd<11>;

	ld.param.u64 	%rd2, [_Z13caesar_cipherPcS_ii_param_0];
	ld.param.u64 	%rd3, [_Z13caesar_cipherPcS_ii_param_1];
	ld.param.u32 	%r3, [_Z13caesar_cipherPcS_ii_param_2];
	ld.param.u32 	%r2, [_Z13caesar_cipherPcS_ii_param_3];
	cvta.to.global.u64 	%rd1, %rd3;
	mov.u32 	%r4, %ctaid.x;
	mov.u32 	%r5, %ntid.x;
	mov.u32 	%r6, %tid.x;
	mad.lo.s32 	%r1, %r4, %r5, %r6;
	setp.ge.s32 	%p1, %r1, %r3;
	@%p1 bra 	$L__BB4_12;
	cvta.to.global.u64 	%rd4, %rd2;
	cvt.s64.s32 	%rd5, %r1;
	add.s64 	%rd6, %rd4, %rd5;
	ld.global.u8 	%rs32, [%rd6];
	setp.lt.s32 	%p2, %r2, 1;
	@%p2 bra 	$L__BB4_7;
	add.s16 	%rs20, %rs32, -97;
	and.b16  	%rs21, %rs20, 255;
	setp.gt.u16 	%p7, %rs21, 25;
	@%p7 bra 	$L__BB4_4;
	cvt.u16.u32 	%rs28, %r2;
	add.s16 	%rs29, %rs32, %rs28;
	cvt.s16.s8 	%rs30, %rs29;
	setp.gt.s16 	%p10, %rs30, 122;
	add.s16 	%rs31, %rs29, -26;
	selp.b16 	%rs32, %rs31, %rs29, %p10;
	bra.uni 	$L__BB4_6;
$L__BB4_4:
	add.s16 	%rs22, %rs32, -65;
	and.b16  	%rs23, %rs22, 255;
	setp.gt.u16 	%p8, %rs23, 25;
	@%p8 bra 	$L__BB4_6;
	cvt.u16.u32 	%rs24, %r2;
	add.s16 	%rs25, %rs32, %rs24;
	cvt.s16.s8 	%rs26, %rs25;
	setp.gt.s16 	%p9, %rs26, 90;
	add.s16 	%rs27, %rs25, -26;
	selp.b16 	%rs32, %rs27, %rs25, %p9;
$L__BB4_6:
	add.s64 	%rd10, %rd1, %rd5;
	st.global.u8 	[%rd10], %rs32;
	bra.uni 	$L__BB4_12;
$L__BB4_7:
	add.s16 	%rs8, %rs32, -97;
	and.b16  	%rs9, %rs8, 255;
	setp.gt.u16 	%p3, %rs9, 25;
	@%p3 bra 	$L__BB4_9;
	cvt.u16.u32 	%rs16, %r2;
	add.s16 	%rs17, %rs32, %rs16;
	cvt.s16.s8 	%rs18, %rs17;
	setp.lt.s16 	%p6, %rs18, 65;
	add.s16 	%rs19, %rs17, 26;
	selp.b16 	%rs32, %rs19, %rs17, %p6;
	bra.uni 	$L__BB4_11;
$L__BB4_9:
	add.s16 	%rs10, %rs32, -65;
	and.b16  	%rs11, %rs10, 255;
	setp.gt.u16 	%p4, %rs11, 25;
	@%p4 bra 	$L__BB4_11;
	cvt.u16.u32 	%rs12, %r2;
	add.s16 	%rs13, %rs32, %rs12;
	cvt.s16.s8 	%rs14, %rs13;
	setp.lt.s16 	%p5, %rs14, 65;
	add.s16 	%rs15, %rs13, 26;
	selp.b16 	%rs32, %rs15, %rs13, %p5;
$L__BB4_11:
	add.s64 	%rd8, %rd1, %rd5;
	st.global.u8 	[%rd8], %rs32;
$L__BB4_12:
	ret;

}


// ===== COMPILED SASS (sm_100) =====

	.target	sm_100

	.elftype	@"ET_EXEC"


//--------------------- .note.nv.tkinfo           --------------------------
	.section	.note.nv.tkinfo,"",@"SHT_NOTE"
	.sectionflags	@"SHF_NOTE_NV_TKINFO"
	.tkinfo
        /*0018*/ 	.word	0x00000002
        /*0030*/ 	.string	""
        /*0030*/ 	.string	"ptxas"
        /*0030*/ 	.string	"Cuda compilation tools, release 13.0, V13.0.88"
        /*0030*/ 	.string	"Build cuda_13.0.r13.0/compiler.36424714_0"
        /*0030*/ 	.string	"-arch sm_100 -m 64 "



//--------------------- .note.nv.cuinfo           --------------------------
	.section	.note.nv.cuinfo,"",@"SHT_NOTE"
	.sectionflags	@"SHF_NOTE_NV_CUINFO"
        /*0018*/ 	.short	0x0002
        /*001a*/ 	.short	0x0064
        /*001c*/ 	.short	0x0082
	.zero		2


//--------------------- .nv.info                  --------------------------
	.section	.nv.info,"",@"SHT_CUDA_INFO"
	.align	4


	//----- nvinfo : EIATTR_REGCOUNT
	.align		4
        /*0000*/ 	.byte	0x04, 0x2f
        /*0002*/ 	.short	(.L_1 - .L_0)
	.align		4
.L_0:
        /*0004*/ 	.word	index@(_Z3addPiS_S_)
        /*0008*/ 	.word	0x0000000c


	//----- nvinfo : EIATTR_FRAME_SIZE
	.align		4
.L_1:
        /*000c*/ 	.byte	0x04, 0x11
        /*000e*/ 	.short	(.L_3 - .L_2)
	.align		4
.L_2:
        /*0010*/ 	.word	index@(_Z3addPiS_S_)
        /*0014*/ 	.word	0x00000000


	//----- nvinfo : EIATTR_REGCOUNT
	.align		4
.L_3:
        /*0018*/ 	.byte	0x04, 0x2f
        /*001a*/ 	.short	(.L_5 - .L_4)
	.align		4
.L_4:
        /*001c*/ 	.word	index@(_Z8subtractPiS_S_)
        /*0020*/ 	.word	0x0000000c


	//----- nvinfo : EIATTR_FRAME_SIZE
	.align		4
.L_5:
        /*0024*/ 	.byte	0x04, 0x11
        /*0026*/ 	.short	(.L_7 - .L_6)
	.align		4
.L_6:
        /*0028*/ 	.word	index@(_Z8subtractPiS_S_)
        /*002c*/ 	.word	0x00000000


	//----- nvinfo : EIATTR_REGCOUNT
	.align		4
.L_7:
        /*0030*/ 	.byte	0x04, 0x2f
        /*0032*/ 	.short	(.L_9 - .L_8)
	.align		4
.L_8:
        /*0034*/ 	.word	index@(_Z4multPiS_S_)
        /*0038*/ 	.word	0x0000000c


	//----- nvinfo : EIATTR_FRAME_SIZE
	.align		4
.L_9:
        /*003c*/ 	.byte	0x04, 0x11
        /*003e*/ 	.short	(.L_11 - .L_10)
	.align		4
.L_10:
        /*0040*/ 	.word	index@(_Z4multPiS_S_)
        /*0044*/ 	.word	0x00000000


	//----- nvinfo : EIATTR_REGCOUNT
	.align		4
.L_11:
        /*0048*/ 	.byte	0x04, 0x2f
        /*004a*/ 	.short	(.L_13 - .L_12)
	.align		4
.L_12:
        /*004c*/ 	.word	index@(_Z3modPiS_S_)
        /*0050*/ 	.word	0x0000000d


	//----- nvinfo : EIATTR_FRAME_SIZE
	.align		4
.L_13:
        /*0054*/ 	.byte	0x04, 0x11
        /*0056*/ 	.short	(.L_15 - .L_14)
	.align		4
.L_14:
        /*0058*/ 	.word	index@(_Z3modPiS_S_)
        /*005c*/ 	.word	0x00000000


	//----- nvinfo : EIATTR_REGCOUNT
	.align		4
.L_15:
        /*0060*/ 	.byte	0x04, 0x2f
        /*0062*/ 	.short	(.L_17 - .L_16)
	.align		4
.L_16:
        /*0064*/ 	.word	index@(_Z13caesar_cipherPcS_ii)
        /*0068*/ 	.word	0x00000008


	//----- nvinfo : EIATTR_FRAME_SIZE
	.align		4
.L_17:
        /*006c*/ 	.byte	0x04, 0x11
        /*006e*/ 	.short	(.L_19 - .L_18)
	.align		4
.L_18:
        /*0070*/ 	.word	index@(_Z13caesar_cipherPcS_ii)
        /*0074*/ 	.word	0x00000000


	//----- nvinfo : EIATTR_MIN_STACK_SIZE
	.align		4
.L_19:
        /*0078*/ 	.byte	0x04, 0x12
        /*007a*/ 	.short	(.L_21 - .L_20)
	.align		4
.L_20:
        /*007c*/ 	.word	index@(_Z13caesar_cipherPcS_ii)
        /*0080*/ 	.word	0x00000000


	//----- nvinfo : EIATTR_MIN_STACK_SIZE
	.align		4
.L_21:
        /*0084*/ 	.byte	0x04, 0x12
        /*0086*/ 	.short	(.L_23 - .L_22)
	.align		4
.L_22:
        /*0088*/ 	.word	index@(_Z3modPiS_S_)
        /*008c*/ 	.word	0x00000000


	//----- nvinfo : EIATTR_MIN_STACK_SIZE
	.align		4
.L_23:
        /*0090*/ 	.byte	0x04, 0x12
        /*0092*/ 	.short	(.L_25 - .L_24)
	.align		4
.L_24:
        /*0094*/ 	.word	index@(_Z4multPiS_S_)
        /*0098*/ 	.word	0x00000000


	//----- nvinfo : EIATTR_MIN_STACK_SIZE
	.align		4
.L_25:
        /*009c*/ 	.byte	0x04, 0x12
        /*009e*/ 	.short	(.L_27 - .L_26)
	.align		4
.L_26:
        /*00a0*/ 	.word	index@(_Z8subtractPiS_S_)
        /*00a4*/ 	.word	0x00000000


	//----- nvinfo : EIATTR_MIN_STACK_SIZE
	.align		4
.L_27:
        /*00a8*/ 	.byte	0x04, 0x12
        /*00aa*/ 	.short	(.L_29 - .L_28)
	.align		4
.L_28:
        /*00ac*/ 	.word	index@(_Z3addPiS_S_)
        /*00b0*/ 	.word	0x00000000
.L_29:


//--------------------- .nv.compat                --------------------------
	.section	.nv.compat,"",@"SHT_CUDA_COMPAT_INFO"
	.align	4
        /*0000*/ 	.byte	0x02, 0x09, 0x00, 0x00, 0x02, 0x02, 0x01, 0x00, 0x02, 0x05, 0x05, 0x00, 0x03, 0x07, 0x01, 0x01
        /*0010*/ 	.byte	0x02, 0x03, 0x00, 0x00, 0x02, 0x06, 0x01, 0x00, 0x04, 0x0b, 0x08, 0x00, 0x09, 0x00, 0x00, 0x00
        /*0020*/ 	.byte	0x00, 0x00, 0x00, 0x00


//--------------------- .nv.info._Z13caesar_cipherPcS_ii --------------------------
	.section	.nv.info._Z13caesar_cipherPcS_ii,"",@"SHT_CUDA_INFO"
	.sectionflags	@""
	.align	4


	//----- nvinfo : EIATTR_CUDA_API_VERSION
	.align		4
        /*0000*/ 	.byte	0x04, 0x37
        /*0002*/ 	.short	(.L_31 - .L_30)
.L_30:
        /*0004*/ 	.word	0x00000082


	//----- nvinfo : EIATTR_KPARAM_INFO
	.align		4
.L_31:
        /*0008*/ 	.byte	0x04, 0x17
        /*000a*/ 	.short	(.L_33 - .L_32)
.L_32:
        /*000c*/ 	.word	0x00000000
        /*0010*/ 	.short	0x0003
        /*0012*/ 	.short	0x0014
        /*0014*/ 	.byte	0x00, 0xf0, 0x11, 0x00


	//----- nvinfo : EIATTR_KPARAM_INFO
	.align		4
.L_33:
        /*0018*/ 	.byte	0x04, 0x17
        /*001a*/ 	.short	(.L_35 - .L_34)
.L_34:
        /*001c*/ 	.word	0x00000000
        /*0020*/ 	.short	0x0002
        /*0022*/ 	.short	0x0010
        /*0024*/ 	.byte	0x00, 0xf0, 0x11, 0x00


	//----- nvinfo : EIATTR_KPARAM_INFO
	.align		4
.L_35:
        /*0028*/ 	.byte	0x04, 0x17
        /*002a*/ 	.short	(.L_37 - .L_36)
.L_36:
        /*002c*/ 	.word	0x00000000
        /*0030*/ 	.short	0x0001
        /*0032*/ 	.short	0x0008
        /*0034*/ 	.byte	0x00, 0xf5, 0x21, 0x00


	//----- nvinfo : EIATTR_KPARAM_INFO
	.align		4
.L_37:
        /*0038*/ 	.byte	0x04, 0x17
        /*003a*/ 	.short	(.L_39 - .L_38)
.L_38:
        /*003c*/ 	.word	0x00000000
        /*0040*/ 	.short	0x0000
        /*0042*/ 	.short	0x0000
        /*0044*/ 	.byte	0x00, 0xf5, 0x21, 0x00


	//----- nvinfo : EIATTR_SPARSE_MMA_MASK
	.align		4
.L_39:
        /*0048*/ 	.byte	0x03, 0x50
        /*004a*/ 	.short	0x0000


	//----- nvinfo : EIATTR_MAXREG_COUNT
	.align		4
        /*004c*/ 	.byte	0x03, 0x1b
        /*004e*/ 	.short	0x00ff


	//----- nvinfo : EIATTR_MERCURY_ISA_VERSION
	.align		4
        /*0050*/ 	.byte	0x03, 0x5f
        /*0052*/ 	.short	0x0101


	//----- nvinfo : EIATTR_VRC_CTA_INIT_COUNT
	.align		4
        /*0054*/ 	.byte	0x02, 0x4a
	.zero		1
	.zero		1


	//----- nvinfo : EIATTR_EXIT_INSTR_OFFSETS
	.align		4
        /*0058*/ 	.byte	0x04, 0x1c
        /*005a*/ 	.short	(.L_41 - .L_40)


	//   ....[0]....
.L_40:
        /*005c*/ 	.word	0x00000070


	//   ....[1]....
        /*0060*/ 	.word	0x000002a0


	//   ....[2]....
        /*0064*/ 	.word	0x00000440


	//----- nvinfo : EIATTR_CRS_STACK_SIZE
	.align		4
.L_41:
        /*0068*/ 	.byte	0x04, 0x1e
        /*006a*/ 	.short	(.L_43 - .L_42)
.L_42:
        /*006c*/ 	.word	0x00000000


	//----- nvinfo : EIATTR_CBANK_PARAM_SIZE
	.align		4
.L_43:
        /*0070*/ 	.byte	0x03, 0x19
        /*0072*/ 	.short	0x0018


	//----- nvinfo : EIATTR_PARAM_CBANK
	.align		4
        /*0074*/ 	.byte	0x04, 0x0a
        /*0076*/ 	.short	(.L_45 - .L_44)
	.align		4
.L_44:
        /*0078*/ 	.word	index@(.nv.constant0._Z13caesar_cipherPcS_ii)
        /*007c*/ 	.short	0x0380
        /*007e*/ 	.short	0x0018


	//----- nvinfo : EIATTR_SW_WAR
	.align		4
.L_45:
        /*0080*/ 	.byte	0x04, 0x36
        /*0082*/ 	.short	(.L_47 - .L_46)
.L_46:
        /*0084*/ 	.word	0x00000008
.L_47:


//--------------------- .nv.info._Z3modPiS_S_     --------------------------
	.section	.nv.info._Z3modPiS_S_,"",@"SHT_CUDA_INFO"
	.sectionflags	@""
	.align	4


	//----- nvinfo : EIATTR_CUDA_API_VERSION
	.align		4
        /*0000*/ 	.byte	0x04, 0x37
        /*0002*/ 	.short	(.L_49 - .L_48)
.L_48:
        /*0004*/ 	.word	0x00000082


	//----- nvinfo : EIATTR_KPARAM_INFO
	.align		4
.L_49:
        /*0008*/ 	.byte	0x04, 0x17
        /*000a*/ 	.short	(.L_51 - .L_50)
.L_50:
        /*000c*/ 	.word	0x00000000
        /*0010*/ 	.short	0x0002
        /*0012*/ 	.short	0x0010
        /*0014*/ 	.byte	0x00, 0xf5, 0x21, 0x00


	//----- nvinfo : EIATTR_KPARAM_INFO
	.align		4
.L_51:
        /*0018*/ 	.byte	0x04, 0x17
        /*001a*/ 	.short	(.L_53 - .L_52)
.L_52:
        /*001c*/ 	.word	0x00000000
        /*0020*/ 	.short	0x0001
        /*0022*/ 	.short	0x0008
        /*0024*/ 	.byte	0x00, 0xf5, 0x21, 0x00


	//----- nvinfo : EIATTR_KPARAM_INFO
	.align		4
.L_53:
        /*0028*/ 	.byte	0x04, 0x17
        /*002a*/ 	.short	(.L_55 - .L_54)
.L_54:
        /*002c*/ 	.word	0x00000000
        /*0030*/ 	.short	0x0000
        /*0032*/ 	.short	0x0000
        /*0034*/ 	.byte	0x00, 0xf5, 0x21, 0x00


	//----- nvinfo : EIATTR_SPARSE_MMA_MASK
	.align		4
.L_55:
        /*0038*/ 	.byte	0x03, 0x50
        /*003a*/ 	.short	0x0000


	//----- nvinfo : EIATTR_MAXREG_COUNT
	.align		4
        /*003c*/ 	.byte	0x03, 0x1b
        /*003e*/ 	.short	0x00ff


	//----- nvinfo : EIATTR_MERCURY_ISA_VERSION
	.align		4
        /*0040*/ 	.byte	0x03, 0x5f
        /*0042*/ 	.short	0x0101


	//----- nvinfo : EIATTR_VRC_CTA_INIT_COUNT
	.align		4
        /*0044*/ 	.byte	0x02, 0x4a
	.zero		1
	.zero		1


	//----- nvinfo : EIATTR_EXIT_INSTR_OFFSETS
	.align		4
        /*0048*/ 	.byte	0x04, 0x1c
        /*004a*/ 	.short	(.L_57 - .L_56)


	//   ....[0]....
.L_56:
        /*004c*/ 	.word	0x00000250


	//----- nvinfo : EIATTR_CBANK_PARAM_SIZE
	.align		4
.L_57:
        /*0050*/ 	.byte	0x03, 0x19
        /*0052*/ 	.short	0x0018


	//----- nvinfo : EIATTR_PARAM_CBANK
	.align		4
        /*0054*/ 	.byte	0x04, 0x0a
        /*0056*/ 	.short	(.L_59 - .L_58)
	.align		4
.L_58:
        /*0058*/ 	.word	index@(.nv.constant0._Z3modPiS_S_)
        /*005c*/ 	.short	0x0380
        /*005e*/ 	.short	0x0018


	//----- nvinfo : EIATTR_SW_WAR
	.align		4
.L_59:
        /*0060*/ 	.byte	0x04, 0x36
        /*0062*/ 	.short	(.L_61 - .L_60)
.L_60:
        /*0064*/ 	.word	0x00000008
.L_61:


//--------------------- .nv.info._Z4multPiS_S_    --------------------------
	.section	.nv.info._Z4multPiS_S_,"",@"SHT_CUDA_INFO"
	.sectionflags	@""
	.align	4


	//----- nvinfo : EIATTR_CUDA_API_VERSION
	.align		4
        /*0000*/ 	.byte	0x04, 0x37
        /*0002*/ 	.short	(.L_63 - .L_62)
.L_62:
        /*0004*/ 	.word	0x00000082


	//----- nvinfo : EIATTR_KPARAM_INFO
	.align		4
.L_63:
        /*0008*/ 	.byte	0x04, 0x17
        /*000a*/ 	.short	(.L_65 - .L_64)
.L_64:
        /*000c*/ 	.word	0x00000000
        /*0010*/ 	.short	0x0002
        /*0012*/ 	.short	0x0010
        /*0014*/ 	.byte	0x00, 0xf5, 0x21, 0x00


	//----- nvinfo : EIATTR_KPARAM_INFO
	.align		4
.L_65:
        /*0018*/ 	.byte	0x04, 0x17
        /*001a*/ 	.short	(.L_67 - .L_66)
.L_66:
        /*001c*/ 	.word	0x00000000
        /*0020*/ 	.short	0x0001
        /*0022*/ 	.short	0x0008
        /*0024*/ 	.byte	0x00, 0xf5, 0x21, 0x00


	//----- nvinfo : EIATTR_KPARAM_INFO
	.align		4
.L_67:
        /*0028*/ 	.byte	0x04, 0x17
        /*002a*/ 	.short	(.L_69 - .L_68)
.L_68:
        /*002c*/ 	.word	0x00000000
        /*0030*/ 	.short	0x0000
        /*0032*/ 	.short	0x0000
        /*0034*/ 	.byte	0x00, 0xf5, 0x21, 0x00


	//----- nvinfo : EIATTR_SPARSE_MMA_MASK
	.align		4
.L_69:
        /*0038*/ 	.byte	0x03, 0x50
        /*003a*/ 	.short	0x0000


	//----- nvinfo : EIATTR_MAXREG_COUNT
	.align		4
        /*003c*/ 	.byte	0x03, 0x1b
        /*003e*/ 	.short	0x00ff


	//----- nvinfo : EIATTR_MERCURY_ISA_VERSION
	.align		4
        /*0040*/ 	.byte	0x03, 0x5f
        /*0042*/ 	.short	0x0101


	//----- nvinfo : EIATTR_VRC_CTA_INIT_COUNT
	.align		4
        /*0044*/ 	.byte	0x02, 0x4a
	.zero		1
	.zero		1


	//----- nvinfo : EIATTR_EXIT_INSTR_OFFSETS
	.align		4
        /*0048*/ 	.byte	0x04, 0x1c
        /*004a*/ 	.short	(.L_71 - .L_70)


	//   ....[0]....
.L_70:
        /*004c*/ 	.word	0x00000100


	//----- nvinfo : EIATTR_CBANK_PARAM_SIZE
	.align		4
.L_71:
        /*0050*/ 	.byte	0x03, 0x19
        /*0052*/ 	.short	0x0018


	//----- nvinfo : EIATTR_PARAM_CBANK
	.align		4
        /*0054*/ 	.byte	0x04, 0x0a
        /*0056*/ 	.short	(.L_73 - .L_72)
	.align		4
.L_72:
        /*0058*/ 	.word	index@(.nv.constant0._Z4multPiS_S_)
        /*005c*/ 	.short	0x0380
        /*005e*/ 	.short	0x0018


	//----- nvinfo : EIATTR_SW_WAR
	.align		4
.L_73:
        /*0060*/ 	.byte	0x04, 0x36
        /*0062*/ 	.short	(.L_75 - .L_74)
.L_74:
        /*0064*/ 	.word	0x00000008
.L_75:


//--------------------- .nv.info._Z8subtractPiS_S_ --------------------------
	.section	.nv.info._Z8subtractPiS_S_,"",@"SHT_CUDA_INFO"
	.sectionflags	@""
	.align	4


	//----- nvinfo : EIATTR_CUDA_API_VERSION
	.align		4
        /*0000*/ 	.byte	0x04, 0x37
        /*0002*/ 	.short	(.L_77 - .L_76)
.L_76:
        /*0004*/ 	.word	0x00000082


	//----- nvinfo : EIATTR_KPARAM_INFO
	.align		4
.L_77:
        /*0008*/ 	.byte	0x04, 0x17
        /*000a*/ 	.short	(.L_79 - .L_78)
.L_78:
        /*000c*/ 	.word	0x00000000
        /*0010*/ 	.short	0x0002
        /*0012*/ 	.short	0x0010
        /*0014*/ 	.byte	0x00, 0xf5, 0x21, 0x00


	//----- nvinfo : EIATTR_KPARAM_INFO
	.align		4
.L_79:
        /*0018*/ 	.byte	0x04, 0x17
        /*001a*/ 	.short	(.L_81 - .L_80)
.L_80:
        /*001c*/ 	.word	0x00000000
        /*0020*/ 	.short	0x0001
        /*0022*/ 	.short	0x0008
        /*0024*/ 	.byte	0x00, 0xf5, 0x21, 0x00


	//----- nvinfo : EIATTR_KPARAM_INFO
	.align		4
.L_81:
        /*0028*/ 	.byte	0x04, 0x17
        /*002a*/ 	.short	(.L_83 - .L_82)
.L_82:
        /*002c*/ 	.word	0x00000000
        /*0030*/ 	.short	0x0000
        /*0032*/ 	.short	0x0000
        /*0034*/ 	.byte	0x00, 0xf5, 0x21, 0x00


	//----- nvinfo : EIATTR_SPARSE_MMA_MASK
	.align		4
.L_83:
        /*0038*/ 	.byte	0x03, 0x50
        /*003a*/ 	.short	0x0000


	//----- nvinfo : EIATTR_MAXREG_COUNT
	.align		4
        /*003c*/ 	.byte	0x03, 0x1b
        /*003e*/ 	.short	0x00ff


	//----- nvinfo : EIATTR_MERCURY_ISA_VERSION
	.align		4
        /*0040*/ 	.byte	0x03, 0x5f
        /*0042*/ 	.short	0x0101


	//----- nvinfo : EIATTR_VRC_CTA_INIT_COUNT
	.align		4
        /*0044*/ 	.byte	0x02, 0x4a
	.zero		1
	.zero		1


	//----- nvinfo : EIATTR_EXIT_INSTR_OFFSETS
	.align		4
        /*0048*/ 	.byte	0x04, 0x1c
        /*004a*/ 	.short	(.L_85 - .L_84)


	//   ....[0]....
.L_84:
        /*004c*/ 	.word	0x00000100


	//----- nvinfo : EIATTR_CBANK_PARAM_SIZE
	.align		4
.L_85:
        /*0050*/ 	.byte	0x03, 0x19
        /*0052*/ 	.short	0x0018


	//----- nvinfo : EIATTR_PARAM_CBANK
	.align		4
        /*0054*/ 	.byte	0x04, 0x0a
        /*0056*/ 	.short	(.L_87 - .L_86)
	.align		4
.L_86:
        /*0058*/ 	.word	index@(.nv.constant0._Z8subtractPiS_S_)
        /*005c*/ 	.short	0x0380
        /*005e*/ 	.short	0x0018


	//----- nvinfo : EIATTR_SW_WAR
	.align		4
.L_87:
        /*0060*/ 	.byte	0x04, 0x36
        /*0062*/ 	.short	(.L_89 - .L_88)
.L_88:
        /*0064*/ 	.word	0x00000008
.L_89:


//--------------------- .nv.info._Z3addPiS_S_     --------------------------
	.section	.nv.info._Z3addPiS_S_,"",@"SHT_CUDA_INFO"
	.sectionflags	@""
	.align	4


	//----- nvinfo : EIATTR_CUDA_API_VERSION
	.align		4
        /*0000*/ 	.byte	0x04, 0x37
        /*0002*/ 	.short	(.L_91 - .L_90)
.L_90:
        /*0004*/ 	.word	0x00000082


	//----- nvinfo : EIATTR_KPARAM_INFO
	.align		4
.L_91:
        /*0008*/ 	.byte	0x04, 0x17
        /*000a*/ 	.short	(.L_93 - .L_92)
.L_92:
        /*000c*/ 	.word	0x00000000
        /*0010*/ 	.short	0x0002
        /*0012*/ 	.short	0x0010
        /*0014*/ 	.byte	0x00, 0xf5, 0x21, 0x00


	//----- nvinfo : EIATTR_KPARAM_INFO
	.align		4
.L_93:
        /*0018*/ 	.byte	0x04, 0x17
        /*001a*/ 	.short	(.L_95 - .L_94)
.L_94:
        /*001c*/ 	.word	0x00000000
        /*0020*/ 	.short	0x0001
        /*0022*/ 	.short	0x0008
        /*0024*/ 	.byte	0x00, 0xf5, 0x21, 0x00


	//----- nvinfo : EIATTR_KPARAM_INFO
	.align		4
.L_95:
        /*0028*/ 	.byte	0x04, 0x17
        /*002a*/ 	.short	(.L_97 - .L_96)
.L_96:
        /*002c*/ 	.word	0x00000000
        /*0030*/ 	.short	0x0000
        /*0032*/ 	.short	0x0000
        /*0034*/ 	.byte	0x00, 0xf5, 0x21, 0x00


	//----- nvinfo : EIATTR_SPARSE_MMA_MASK
	.align		4
.L_97:
        /*0038*/ 	.byte	0x03, 0x50
        /*003a*/ 	.short	0x0000


	//----- nvinfo : EIATTR_MAXREG_COUNT
	.align		4
        /*003c*/ 	.byte	0x03, 0x1b
        /*003e*/ 	.short	0x00ff


	//----- nvinfo : EIATTR_MERCURY_ISA_VERSION
	.align		4
        /*0040*/ 	.byte	0x03, 0x5f
        /*0042*/ 	.short	0x0101


	//----- nvinfo : EIATTR_VRC_CTA_INIT_COUNT
	.align		4
        /*0044*/ 	.byte	0x02, 0x4a
	.zero		1
	.zero		1


	//----- nvinfo : EIATTR_EXIT_INSTR_OFFSETS
	.align		4
        /*0048*/ 	.byte	0x04, 0x1c
        /*004a*/ 	.short	(.L_99 - .L_98)


	//   ....[0]....
.L_98:
        /*004c*/ 	.word	0x00000100


	//----- nvinfo : EIATTR_CBANK_PARAM_SIZE
	.align		4
.L_99:
        /*0050*/ 	.byte	0x03, 0x19
        /*0052*/ 	.short	0x0018


	//----- nvinfo : EIATTR_PARAM_CBANK
	.align		4
        /*0054*/ 	.byte	0x04, 0x0a
        /*0056*/ 	.short	(.L_101 - .L_100)
	.align		4
.L_100:
        /*0058*/ 	.word	index@(.nv.constant0._Z3addPiS_S_)
        /*005c*/ 	.short	0x0380
        /*005e*/ 	.short	0x0018


	//----- nvinfo : EIATTR_SW_WAR
	.align		4
.L_101:
        /*0060*/ 	.byte	0x04, 0x36
        /*0062*/ 	.short	(.L_103 - .L_102)
.L_102:
        /*0064*/ 	.word	0x00000008
.L_103:


//--------------------- .nv.callgraph             --------------------------
	.section	.nv.callgraph,"",@"SHT_CUDA_CALLGRAPH"
	.align	4
	.sectionentsize	8
	.align		4
        /*0000*/ 	.word	0x00000000
	.align		4
        /*0004*/ 	.word	0xffffffff
	.align		4
        /*0008*/ 	.word	0x00000000
	.align		4
        /*000c*/ 	.word	0xfffffffe
	.align		4
        /*0010*/ 	.word	0x00000000
	.align		4
        /*0014*/ 	.word	0xfffffffd
	.align		4
        /*0018*/ 	.word	0x00000000
	.align		4
        /*001c*/ 	.word	0xfffffffc


//--------------------- .text._Z13caesar_cipherPcS_ii --------------------------
	.section	.text._Z13caesar_cipherPcS_ii,"ax",@progbits
	.align	128
        .global         _Z13caesar_cipherPcS_ii
        .type           _Z13caesar_cipherPcS_ii,@function
        .size           _Z13caesar_cipherPcS_ii,(.L_x_10 - _Z13caesar_cipherPcS_ii)
        .other          _Z13caesar_cipherPcS_ii,@"STO_CUDA_ENTRY STV_DEFAULT"
_Z13caesar_cipherPcS_ii:
.text._Z13caesar_cipherPcS_ii:
[----:B------:R-:W-:Y:S01]  /*0000*/  LDC R1, c[0x0][0x37c] ;  /* 0x0000df00ff017b82 */ /* 0x000fe20000000800 */
[----:B------:R-:W0:Y:S07]  /*0010*/  S2R R3, SR_TID.X ;  /* 0x0000000000037919 */ /* 0x000e2e0000002100 */
[----:B------:R-:W0:Y:S01]  /*0020*/  S2UR UR4, SR_CTAID.X ;  /* 0x00000000000479c3 */ /* 0x000e220000002500 */
[----:B------:R-:W1:Y:S07]  /*0030*/  LDCU UR5, c[0x0][0x390] ;  /* 0x00007200ff0577ac */ /* 0x000e6e0008000800 */
[----:B------:R-:W0:Y:S02]  /*0040*/  LDC R4, c[0x0][0x360] ;  /* 0x0000d800ff047b82 */ /* 0x000e240000000800 */
[----:B0-----:R-:W-:-:S05]  /*0050*/  IMAD R4, R4, UR4, R3 ;  /* 0x0000000404047c24 */ /* 0x001fca000f8e0203 */
[----:B-1----:R-:W-:-:S13]  /*0060*/  ISETP.GE.AND P0, PT, R4, UR5, PT ;  /* 0x0000000504007c0c */ /* 0x002fda000bf06270 */
[----:B------:R-:W-:Y:S05]  /*0070*/  @P0 EXIT ;  /* 0x000000000000094d */ /* 0x000fea0003800000 */
[----:B------:R-:W0:Y:S01]  /*0080*/  LDCU.64 UR6, c[0x0][0x380] ;  /* 0x00007000ff0677ac */ /* 0x000e220008000a00 */
[----:B------:R-:W-:Y:S01]  /*0090*/  SHF.R.S32.HI R5, RZ, 0x1f, R4 ;  /* 0x0000001fff057819 */ /* 0x000fe20000011404 */
[----:B------:R-:W1:Y:S01]  /*00a0*/  LDCU.64 UR4, c[0x0][0x358] ;  /* 0x00006b00ff0477ac */ /* 0x000e620008000a00 */
[----:B0-----:R-:W-:Y:S01]  /*00b0*/  IADD3 R2, P0, PT, R4, UR6, RZ ;  /* 0x0000000604027c10 */ /* 0x001fe2000ff1e0ff */
[----:B------:R-:W0:Y:S03]  /*00c0*/  LDCU UR6, c[0x0][0x394] ;  /* 0x00007280ff0677ac */ /* 0x000e260008000800 */
[----:B------:R-:W-:-:S05]  /*00d0*/  IADD3.X R3, PT, PT, R5, UR7, RZ, P0, !PT ;  /* 0x0000000705037c10 */ /* 0x000fca00087fe4ff */
[----:B-1----:R1:W5:Y:S01]  /*00e0*/  LDG.E.U8 R0, desc[UR4][R2.64] ;  /* 0x0000000402007981 */ /* 0x002362000c1e1100 */
[----:B0-----:R-:W-:-:S09]  /*00f0*/  UISETP.GE.AND UP0, UPT, UR6, 0x1, UPT ;  /* 0x000000010600788c */ /* 0x001fd2000bf06270 */
[----:B-1----:R-:W-:Y:S05]  /*0100*/  BRA.U !UP0, `(.L_x_0) ;  /* 0x0000000108687547 */ /* 0x002fea000b800000 */
[----:B-----5:R-:W-:Y:S01]  /*0110*/  VIADD R2, R0, 0xffffff9f ;  /* 0xffffff9f00027836 */ /* 0x020fe20000000000 */
[----:B------:R-:W-:Y:S04]  /*0120*/  BSSY.RECONVERGENT B0, `(.L_x_1) ;  /* 0x0000013000007945 */ /* 0x000fe80003800200 */
[----:B------:R-:W-:-:S04]  /*0130*/  LOP3.LUT R2, R2, 0xff, RZ, 0xc0, !PT ;  /* 0x000000ff02027812 */ /* 0x000fc800078ec0ff */
[----:B------:R-:W-:-:S13]  /*0140*/  ISETP.GT.U32.AND P0, PT, R2, 0x19, PT ;  /* 0x000000190200780c */ /* 0x000fda0003f04070 */
[----:B------:R-:W0:Y:S02]  /*0150*/  @!P0 LDC.U16 R3, c[0x0][0x394] ;  /* 0x0000e500ff038b82 */ /* 0x000e240000000400 */
[----:B0-----:R-:W-:-:S05]  /*0160*/  @!P0 IMAD.IADD R3, R0, 0x1, R3 ;  /* 0x0000000100038824 */ /* 0x001fca00078e0203 */
[----:B------:R-:W-:-:S04]  /*0170*/  @!P0 PRMT R2, R3, 0x8880, RZ ;  /* 0x0000888003028816 */ /* 0x000fc800000000ff */
[----:B------:R-:W-:-:S13]  /*0180*/  ISETP.GT.AND P1, PT, R2, 0x7a, !P0 ;  /* 0x0000007a0200780c */ /* 0x000fda0004724270 */
[----:B------:R-:W-:-:S05]  /*0190*/  @P1 VIADD R3, R3, 0xffffffe6 ;  /* 0xffffffe603031836 */ /* 0x000fca0000000000 */
[----:B------:R-:W-:Y:S01]  /*01a0*/  @!P0 PRMT R0, R3, 0x7610, R0 ;  /* 0x0000761003008816 */ /* 0x000fe20000000000 */
[----:B------:R-:W-:Y:S06]  /*01b0*/  @!P0 BRA `(.L_x_2) ;  /* 0x0000000000248947 */ /* 0x000fec0003800000 */
[----:B------:R-:W-:-:S05]  /*01c0*/  VIADD R2, R0, 0xffffffbf ;  /* 0xffffffbf00027836 */ /* 0x000fca0000000000 */
[----:B------:R-:W-:-:S04]  /*01d0*/  LOP3.LUT R2, R2, 0xff, RZ, 0xc0, !PT ;  /* 0x000000ff02027812 */ /* 0x000fc800078ec0ff */
[----:B------:R-:W-:-:S13]  /*01e0*/  ISETP.GT.U32.AND P0, PT, R2, 0x19, PT ;  /* 0x000000190200780c */ /* 0x000fda0003f04070 */
[----:B------:R-:W0:Y:S02]  /*01f0*/  @!P0 LDC.U16 R3, c[0x0][0x394] ;  /* 0x0000e500ff038b82 */ /* 0x000e240000000400 */
[----:B0-----:R-:W-:-:S05]  /*0200*/  @!P0 IMAD.IADD R3, R0, 0x1, R3 ;  /* 0x0000000100038824 */ /* 0x001fca00078e0203 */
[----:B------:R-:W-:-:S04]  /*0210*/  @!P0 PRMT R2, R3, 0x8880, RZ ;  /* 0x0000888003028816 */ /* 0x000fc800000000ff */
[----:B------:R-:W-:-:S13]  /*0220*/  ISETP.GT.AND P1, PT, R2, 0x5a, !P0 ;  /* 0x0000005a0200780c */ /* 0x000fda0004724270 */
[----:B------:R-:W-:-:S05]  /*0230*/  @P1 VIADD R3, R3, 0xffffffe6 ;  /* 0xffffffe603031836 */ /* 0x000fca0000000000 */
[----:B------:R-:W-:-:S07]  /*0240*/  @!P0 PRMT R0, R3, 0x7610, R0 ;  /* 0x0000761003008816 */ /* 0x000fce0000000000 */
.L_x_2:
[----:B------:R-:W-:Y:S05]  /*0250*/  BSYNC.RECONVERGENT B0 ;  /* 0x0000000000007941 */ /* 0x000fea0003800200 */
.L_x_1:
[----:B------:R-:W0:Y:S02]  /*0260*/  LDCU.64 UR6, c[0x0][0x388] ;  /* 0x00007100ff0677ac */ /* 0x000e240008000a00 */
[----:B0-----:R-:W-:-:S04]  /*0270*/  IADD3 R2, P0, PT, R4, UR6, RZ ;  /* 0x0000000604027c10 */ /* 0x001fc8000ff1e0ff */
[----:B------:R-:W-:-:S05]  /*0280*/  IADD3.X R3, PT, PT, R5, UR7, RZ, P0, !PT ;  /* 0x0000000705037c10 */ /* 0x000fca00087fe4ff */
[----:B------:R-:W-:Y:S01]  /*0290*/  STG.E.U8 desc[UR4][R2.64], R0 ;  /* 0x0000000002007986 */ /* 0x000fe2000c101104 */
[----:B------:R-:W-:Y:S05]  /*02a0*/  EXIT ;  /* 0x000000000000794d */ /* 0x000fea0003800000 */
.L_x_0:
[----:B-----5:R-:W-:Y:S01]  /*02b0*/  VIADD R2, R0, 0xffffff9f ;  /* 0xffffff9f00027836 */ /* 0x020fe20000000000 */
[----:B------:R-:W-:Y:S04]  /*02c0*/  BSSY.RECONVERGENT B0, `(.L_x_3) ;  /* 0x0000013000007945 */ /* 0x000fe80003800200 */
[----:B------:R-:W-:-:S04]  /*02d0*/  LOP3.LUT R2, R2, 0xff, RZ, 0xc0, !PT ;  /* 0x000000ff02027812 */ /* 0x000fc800078ec0ff */
[----:B------:R-:W-:-:S13]  /*02e0*/  ISETP.GT.U32.AND P0, PT, R2, 0x19, PT ;  /* 0x000000190200780c */ /* 0x000fda0003f04070 */
[----:B------:R-:W0:Y:S02]  /*02f0*/  @!P0 LDC.U16 R3, c[0x0][0x394] ;  /* 0x0000e500ff038b82 */ /* 0x000e240000000400 */
[----:B0-----:R-:W-:-:S05]  /*0300*/  @!P0 IMAD.IADD R3, R0, 0x1, R3 ;  /* 0x0000000100038824 */ /* 0x001fca00078e0203 */
[----:B------:R-:W-:-:S04]  /*0310*/  @!P0 PRMT R2, R3, 0x8880, RZ ;  /* 0x0000888003028816 */ /* 0x000fc800000000ff */
[----:B------:R-:W-:-:S13]  /*0320*/  ISETP.GE.OR P1, PT, R2, 0x41, P0 ;  /* 0x000000410200780c */ /* 0x000fda0000726670 */
[----:B------:R-:W-:-:S05]  /*0330*/  @!P1 VIADD R3, R3, 0x1a ;  /* 0x0000001a03039836 */ /* 0x000fca0000000000 */
        /* <DEDUP_REMOVED lines=8> */
[----:B------:R-:W-:-:S13]  /*03c0*/  ISETP.GE.OR P1, PT, R2, 0x41, P0 ;  /* 0x000000410200780c */ /* 0x000fda0000726670 */
[----:B------:R-:W-:-:S05]  /*03d0*/  @!P1 VIADD R3, R3, 0x1a ;  /* 0x0000001a03039836 */ /* 0x000fca0000000000 */
[----:B------:R-:W-:-:S07]  /*03e0*/  @!P0 PRMT R0, R3, 0x7610, R0 ;  /* 0x0000761003008816 */ /* 0x000fce0000000000 */
.L_x_4:
[----:B------:R-:W-:Y:S05]  /*03f0*/  BSYNC.RECONVERGENT B0 ;  /* 0x0000000000007941 */ /* 0x000fea0003800200 */
.L_x_3:
[----:B------:R-:W0:Y:S02]  /*0400*/  LDCU.64 UR6, c[0x0][0x388] ;  /* 0x00007100ff0677ac */ /* 0x000e240008000a00 */
[----:B0-----:R-:W-:-:S04]  /*0410*/  IADD3 R2, P0, PT, R4, UR6, RZ ;  /* 0x0000000604027c10 */ /* 0x001fc8000ff1e0ff */
[----:B------:R-:W-:-:S05]  /*0420*/  IADD3.X R3, PT, PT, R5, UR7, RZ, P0, !PT ;  /* 0x0000000705037c10 */ /* 0x000fca00087fe4ff */
[----:B------:R-:W-:Y:S01]  /*0430*/  STG.E.U8 desc[UR4][R2.64], R0 ;  /* 0x0000000002007986 */ /* 0x000fe2000c101104 */
[----:B------:R-:W-:Y:S05]  /*0440*/  EXIT ;  /* 0x000000000000794d */ /* 0x000fea0003800000 */
.L_x_5:
[----:B------:R-:W-:-:S00]  /*0450*/  BRA `(.L_x_5) ;  /* 0xfffffffc00fc7947 */ /* 0x000fc0000383ffff */
[----:B------:R-:W-:-:S00]  /*0460*/  NOP ;  /* 0x0000000000007918 */ /* 0x000fc00000000000 */
        /* <DEDUP_REMOVED lines=9> */
.L_x_10:


//--------------------- .text._Z3modPiS_S_        --------------------------
	.section	.text._Z3modPiS_S_,"ax",@progbits
	.align	128
        .global         _Z3modPiS_S_
        .type           _Z3modPiS_S_,@function
        .size           _Z3modPiS_S_,(.L_x_11 - _Z3modPiS_S_)
        .other          _Z3modPiS_S_,@"STO_CUDA_ENTRY STV_DEFAULT"
_Z3modPiS_S_:
.text._Z3modPiS_S_:
[----:B------:R-:W-:Y:S01]  /*0000*/  LDC R1, c[0x0][0x37c] ;  /* 0x0000df00ff017b82 */ /* 0x000fe20000000800 */
[----:B------:R-:W0:Y:S07]  /*0010*/  S2R R5, SR_TID.X ;  /* 0x0000000000057919 */ /* 0x000e2e0000002100 */
[----:B------:R-:W0:Y:S01]  /*0020*/  S2UR UR6, SR_CTAID.X ;  /* 0x00000000000679c3 */ /* 0x000e220000002500 */
[----:B------:R-:W1:Y:S07]  /*0030*/  LDCU.64 UR4, c[0x0][0x358] ;  /* 0x00006b00ff0477ac */ /* 0x000e6e0008000a00 */
[----:B------:R-:W0:Y:S08]  /*0040*/  LDC R0, c[0x0][0x360] ;  /* 0x0000d800ff007b82 */ /* 0x000e300000000800 */
[----:B------:R-:W2:Y:S01]  /*0050*/  LDC.64 R2, c[0x0][0x388] ;  /* 0x0000e200ff027b82 */ /* 0x000ea20000000a00 */
[----:B0-----:R-:W-:-:S07]  /*0060*/  IMAD R0, R0, UR6, R5 ;  /* 0x0000000600007c24 */ /* 0x001fce000f8e0205 */
[----:B------:R-:W0:Y:S01]  /*0070*/  LDC.64 R4, c[0x0][0x380] ;  /* 0x0000e000ff047b82 */ /* 0x000e220000000a00 */
[----:B--2---:R-:W-:-:S06]  /*0080*/  IMAD.WIDE R2, R0, 0x4, R2 ;  /* 0x0000000400027825 */ /* 0x004fcc00078e0202 */
[----:B-1----:R-:W2:Y:S01]  /*0090*/  LDG.E R2, desc[UR4][R2.64] ;  /* 0x0000000402027981 */ /* 0x002ea2000c1e1900 */
[----:B0-----:R-:W-:-:S05]  /*00a0*/  IMAD.WIDE R4, R0, 0x4, R4 ;  /* 0x0000000400047825 */ /* 0x001fca00078e0204 */
[----:B------:R0:W3:Y:S01]  /*00b0*/  LDG.E R8, desc[UR4][R4.64] ;  /* 0x0000000404087981 */ /* 0x0000e2000c1e1900 */
[-C--:B--2---:R-:W-:Y:S02]  /*00c0*/  IABS R10, R2.reuse ;  /* 0x00000002000a7213 */ /* 0x084fe40000000000 */
[----:B0-----:R-:W-:Y:S02]  /*00d0*/  IABS R5, R2 ;  /* 0x0000000200057213 */ /* 0x001fe40000000000 */
[----:B------:R-:W0:Y:S01]  /*00e0*/  I2F.RP R9, R10 ;  /* 0x0000000a00097306 */ /* 0x000e220000209400 */
[----:B---3--:R-:W-:-:S07]  /*00f0*/  IABS R4, R8 ;  /* 0x0000000800047213 */ /* 0x008fce0000000000 */
[----:B0-----:R-:W0:Y:S01]  /*0100*/  MUFU.RCP R9, R9 ;  /* 0x0000000900097308 */ /* 0x001e220000001000 */
[----:B------:R-:W-:Y:S02]  /*0110*/  ISETP.GE.AND P2, PT, R8, RZ, PT ;  /* 0x000000ff0800720c */ /* 0x000fe40003f46270 */
[----:B0-----:R-:W-:-:S05]  /*0120*/  IADD3 R6, PT, PT, R9, 0xffffffe, RZ ;  /* 0x0ffffffe09067810 */ /* 0x001fca0007ffe0ff */
[----:B------:R0:W1:Y:S02]  /*0130*/  F2I.FTZ.U32.TRUNC.NTZ R7, R6 ;  /* 0x0000000600077305 */ /* 0x000064000021f000 */
[----:B0-----:R-:W-:Y:S01]  /*0140*/  IMAD.MOV.U32 R6, RZ, RZ, RZ ;  /* 0x000000ffff067224 */ /* 0x001fe200078e00ff */
[----:B-1----:R-:W-:-:S05]  /*0150*/  IADD3 R3, PT, PT, RZ, -R7, RZ ;  /* 0x80000007ff037210 */ /* 0x002fca0007ffe0ff */
[----:B------:R-:W-:-:S04]  /*0160*/  IMAD R3, R3, R10, RZ ;  /* 0x0000000a03037224 */ /* 0x000fc800078e02ff */
[----:B------:R-:W-:Y:S01]  /*0170*/  IMAD.HI.U32 R7, R7, R3, R6 ;  /* 0x0000000307077227 */ /* 0x000fe200078e0006 */
[----:B------:R-:W-:-:S05]  /*0180*/  IADD3 R3, PT, PT, RZ, -R5, RZ ;  /* 0x80000005ff037210 */ /* 0x000fca0007ffe0ff */
[----:B------:R-:W-:-:S04]  /*0190*/  IMAD.HI.U32 R7, R7, R4, RZ ;  /* 0x0000000407077227 */ /* 0x000fc800078e00ff */
[----:B------:R-:W-:Y:S02]  /*01a0*/  IMAD R7, R7, R3, R4 ;  /* 0x0000000307077224 */ /* 0x000fe400078e0204 */
[----:B------:R-:W0:Y:S03]  /*01b0*/  LDC.64 R4, c[0x0][0x390] ;  /* 0x0000e400ff047b82 */ /* 0x000e260000000a00 */
[----:B------:R-:W-:-:S13]  /*01c0*/  ISETP.GT.U32.AND P0, PT, R10, R7, PT ;  /* 0x000000070a00720c */ /* 0x000fda0003f04070 */
[----:B------:R-:W-:Y:S01]  /*01d0*/  @!P0 IMAD.IADD R7, R7, 0x1, -R10 ;  /* 0x0000000107078824 */ /* 0x000fe200078e0a0a */
[----:B------:R-:W-:-:S04]  /*01e0*/  ISETP.NE.AND P0, PT, R2, RZ, PT ;  /* 0x000000ff0200720c */ /* 0x000fc80003f05270 */
[----:B------:R-:W-:Y:S01]  /*01f0*/  ISETP.GT.U32.AND P1, PT, R10, R7, PT ;  /* 0x000000070a00720c */ /* 0x000fe20003f24070 */
[----:B0-----:R-:W-:-:S12]  /*0200*/  IMAD.WIDE R4, R0, 0x4, R4 ;  /* 0x0000000400047825 */ /* 0x001fd800078e0204 */
[----:B------:R-:W-:-:S05]  /*0210*/  @!P1 IADD3 R7, PT, PT, R7, -R10, RZ ;  /* 0x8000000a07079210 */ /* 0x000fca0007ffe0ff */
[----:B------:R-:W-:Y:S01]  /*0220*/  @!P2 IMAD.MOV R7, RZ, RZ, -R7 ;  /* 0x000000ffff07a224 */ /* 0x000fe200078e0a07 */
[----:B------:R-:W-:-:S05]  /*0230*/  @!P0 LOP3.LUT R7, RZ, R2, RZ, 0x33, !PT ;  /* 0x00000002ff078212 */ /* 0x000fca00078e33ff */
[----:B------:R-:W-:Y:S01]  /*0240*/  STG.E desc[UR4][R4.64], R7 ;  /* 0x0000000704007986 */ /* 0x000fe2000c101904 */
[----:B------:R-:W-:Y:S05]  /*0250*/  EXIT ;  /* 0x000000000000794d */ /* 0x000fea0003800000 */
.L_x_6:
        /* <DEDUP_REMOVED lines=10> */
.L_x_11:


//--------------------- .text._Z4multPiS_S_       --------------------------
	.section	.text._Z4multPiS_S_,"ax",@progbits
	.align	128
        .global         _Z4multPiS_S_
        .type           _Z4multPiS_S_,@function
        .size           _Z4multPiS_S_,(.L_x_12 - _Z4multPiS_S_)
        .other          _Z4multPiS_S_,@"STO_CUDA_ENTRY STV_DEFAULT"
_Z4multPiS_S_:
.text._Z4multPiS_S_:
[----:B------:R-:W-:Y:S01]  /*0000*/  LDC R1, c[0x0][0x37c] ;  /* 0x0000df00ff017b82 */ /* 0x000fe20000000800 */
[----:B------:R-:W0:Y:S07]  /*0010*/  S2R R0, SR_TID.X ;  /* 0x0000000000007919 */ /* 0x000e2e0000002100 */
[----:B------:R-:W0:Y:S01]  /*0020*/  S2UR UR6, SR_CTAID.X ;  /* 0x00000000000679c3 */ /* 0x000e220000002500 */
[----:B------:R-:W1:Y:S07]  /*0030*/  LDCU.64 UR4, c[0x0][0x358] ;  /* 0x00006b00ff0477ac */ /* 0x000e6e0008000a00 */
[----:B------:R-:W0:Y:S08]  /*0040*/  LDC R9, c[0x0][0x360] ;  /* 0x0000d800ff097b82 */ /* 0x000e300000000800 */
[----:B------:R-:W2:Y:S08]  /*0050*/  LDC.64 R2, c[0x0][0x380] ;  /* 0x0000e000ff027b82 */ /* 0x000eb00000000a00 */
[----:B------:R-:W3:Y:S01]  /*0060*/  LDC.64 R4, c[0x0][0x388] ;  /* 0x0000e200ff047b82 */ /* 0x000ee20000000a00 */
[----:B0-----:R-:W-:-:S07]  /*0070*/  IMAD R9, R9, UR6, R0 ;  /* 0x0000000609097c24 */ /* 0x001fce000f8e0200 */
[----:B------:R-:W0:Y:S01]  /*0080*/  LDC.64 R6, c[0x0][0x390] ;  /* 0x0000e400ff067b82 */ /* 0x000e220000000a00 */
[----:B--2---:R-:W-:-:S06]  /*0090*/  IMAD.WIDE R2, R9, 0x4, R2 ;  /* 0x0000000409027825 */ /* 0x004fcc00078e0202 */
[----:B-1----:R-:W2:Y:S01]  /*00a0*/  LDG.E R2, desc[UR4][R2.64] ;  /* 0x0000000402027981 */ /* 0x002ea2000c1e1900 */
[----:B---3--:R-:W-:-:S06]  /*00b0*/  IMAD.WIDE R4, R9, 0x4, R4 ;  /* 0x0000000409047825 */ /* 0x008fcc00078e0204 */
[----:B------:R-:W2:Y:S01]  /*00c0*/  LDG.E R5, desc[UR4][R4.64] ;  /* 0x0000000404057981 */ /* 0x000ea2000c1e1900 */
[----:B0-----:R-:W-:-:S04]  /*00d0*/  IMAD.WIDE R6, R9, 0x4, R6 ;  /* 0x0000000409067825 */ /* 0x001fc800078e0206 */
[----:B--2---:R-:W-:-:S05]  /*00e0*/  IMAD R9, R2, R5, RZ ;  /* 0x0000000502097224 */ /* 0x004fca00078e02ff */
[----:B------:R-:W-:Y:S01]  /*00f0*/  STG.E desc[UR4][R6.64], R9 ;  /* 0x0000000906007986 */ /* 0x000fe2000c101904 */
[----:B------:R-:W-:Y:S05]  /*0100*/  EXIT ;  /* 0x000000000000794d */ /* 0x000fea0003800000 */
.L_x_7:
        /* <DEDUP_REMOVED lines=15> */
.L_x_12:


//--------------------- .text._Z8subtractPiS_S_   --------------------------
	.section	.text._Z8subtractPiS_S_,"ax",@progbits
	.align	128
        .global         _Z8subtractPiS_S_
        .type           _Z8subtractPiS_S_,@function
        .size           _Z8subtractPiS_S_,(.L_x_13 - _Z8subtractPiS_S_)
        .other          _Z8subtractPiS_S_,@"STO_CUDA_ENTRY STV_DEFAULT"
_Z8subtractPiS_S_:
.text._Z8subtractPiS_S_:
        /* <DEDUP_REMOVED lines=13> */
[----:B0-----:R-:W-:Y:S01]  /*00d0*/  IMAD.WIDE R6, R9, 0x4, R6 ;  /* 0x0000000409067825 */ /* 0x001fe200078e0206 */
[----:B--2---:R-:W-:-:S05]  /*00e0*/  IADD3 R9, PT, PT, R2, -R5, RZ ;  /* 0x8000000502097210 */ /* 0x004fca0007ffe0ff */
[----:B------:R-:W-:Y:S01]  /*00f0*/  STG.E desc[UR4][R6.64], R9 ;  /* 0x0000000906007986 */ /* 0x000fe2000c101904 */
[----:B------:R-:W-:Y:S05]  /*0100*/  EXIT ;  /* 0x000000000000794d */ /* 0x000fea0003800000 */
.L_x_8:
        /* <DEDUP_REMOVED lines=15> */
.L_x_13:


//--------------------- .text._Z3addPiS_S_        --------------------------
	.section	.text._Z3addPiS_S_,"ax",@progbits
	.align	128
        .global         _Z3addPiS_S_
        .type           _Z3addPiS_S_,@function
        .size           _Z3addPiS_S_,(.L_x_14 - _Z3addPiS_S_)
        .other          _Z3addPiS_S_,@"STO_CUDA_ENTRY STV_DEFAULT"
_Z3addPiS_S_:
.text._Z3addPiS_S_:
        /* <DEDUP_REMOVED lines=14> */
[----:B--2---:R-:W-:-:S05]  /*00e0*/  IADD3 R9, PT, PT, R2, R5, RZ ;  /* 0x0000000502097210 */ /* 0x004fca0007ffe0ff */
[----:B------:R-:W-:Y:S01]  /*00f0*/  STG.E desc[UR4][R6.64], R9 ;  /* 0x0000000906007986 */ /* 0x000fe2000c101904 */
[----:B------:R-:W-:Y:S05]  /*0100*/  EXIT ;  /* 0x000000000000794d */ /* 0x000fea0003800000 */
.L_x_9:
        /* <DEDUP_REMOVED lines=15> */
.L_x_14:


//--------------------- .nv.shared.reserved.0     --------------------------
	.section	.nv.shared.reserved.0,"aw",@nobits
	.weak		__nv_reservedSMEM_offset_0_alias
	.size		__nv_reservedSMEM_offset_0_alias, 0, 64
	.other		__nv_reservedSMEM_offset_0_alias,@"STO_CUDA_RESERVED_SHARED STV_DEFAULT"
__nv_reservedSMEM_offset_0_alias:
	.zero		0
	.zero		64


//--------------------- .nv.constant0._Z13caesar_cipherPcS_ii --------------------------
	.section	.nv.constant0._Z13caesar_cipherPcS_ii,"a",@progbits
	.sectionflags	@""
	.align	4
.nv.constant0._Z13caesar_cipherPcS_ii:
	.zero		920


//--------------------- .nv.constant0._Z3modPiS_S_ --------------------------
	.section	.nv.constant0._Z3modPiS_S_,"a",@progbits
	.sectionflags	@""
	.align	4
.nv.constant0._Z3modPiS_S_:
	.zero		920


//--------------------- .nv.constant0._Z4multPiS_S_ --------------------------
	.section	.nv.constant0._Z4multPiS_S_,"a",@progbits
	.sectionflags	@""
	.align	4
.nv.constant0._Z4multPiS_S_:
	.zero		920


//--------------------- .nv.constant0._Z8subtractPiS_S_ --------------------------
	.section	.nv.constant0._Z8subtractPiS_S_,"a",@progbits
	.sectionflags	@""
	.align	4
.nv.constant0._Z8subtractPiS_S_:
	.zero		920


//--------------------- .nv.constant0._Z3addPiS_S_ --------------------------
	.section	.nv.constant0._Z3addPiS_S_,"a",@progbits
	.sectionflags	@""
	.align	4
.nv.constant0._Z3addPiS_S_:
	.zero		920


//--------------------- SYMBOLS --------------------------

	.type		.nv.reservedSmem.offset0,@object
	.size		.nv.reservedSmem.offset0,0x4
